//
// Generated by NVIDIA NVVM Compiler
//
// Compiler Build ID: CL-36424714
// Cuda compilation tools, release 13.0, V13.0.88
// Based on NVVM 20.0.0
//

.version 9.0
.target sm_100
.address_size 64

	// .globl	_Z13add_bias_siluiPfS_i

.visible .entry _Z13add_bias_siluiPfS_i(
	.param .u32 _Z13add_bias_siluiPfS_i_param_0,
	.param .u64 .ptr .align 1 _Z13add_bias_siluiPfS_i_param_1,
	.param .u64 .ptr .align 1 _Z13add_bias_siluiPfS_i_param_2,
	.param .u32 _Z13add_bias_siluiPfS_i_param_3
)
{
	.reg .pred 	%p<3>;
	.reg .b32 	%r<11>;
	.reg .b32 	%f<8>;
	.reg .b64 	%rd<7>;

	ld.param.u64 	%rd2, [_Z13add_bias_siluiPfS_i_param_1];
	ld.param.u64 	%rd3, [_Z13add_bias_siluiPfS_i_param_2];
	ld.param.u32 	%r6, [_Z13add_bias_siluiPfS_i_param_3];
	mov.u32 	%r7, %ctaid.x;
	mov.u32 	%r1, %ntid.x;
	mov.u32 	%r8, %tid.x;
	mad.lo.s32 	%r10, %r7, %r1, %r8;
	setp.ge.s32 	%p1, %r10, %r6;
	@%p1 bra 	$L__BB0_3;
	mov.u32 	%r9, %nctaid.x;
	mul.lo.s32 	%r3, %r1, %r9;
	cvta.to.global.u64 	%rd1, %rd2;
$L__BB0_2:
	mul.wide.s32 	%rd5, %r10, 4;
	add.s64 	%rd6, %rd1, %rd5;
	ld.global.f32 	%f2, [%rd6];
	add.s64 	%rd4, %rd3, %rd5;
	// begin inline asm
	ld.global.nc.f32 %f1, [%rd4];
	// end inline asm
	add.f32 	%f3, %f2, %f1;
	mul.f32 	%f4, %f3, 0fBFB8AA3B;
	ex2.approx.f32 	%f5, %f4;
	add.f32 	%f6, %f5, 0f3F800000;
	div.rn.f32 	%f7, %f3, %f6;
	st.global.f32 	[%rd6], %f7;
	add.s32 	%r10, %r10, %r3;
	setp.lt.s32 	%p2, %r10, %r6;
	@%p2 bra 	$L__BB0_2;
$L__BB0_3:
	ret;

}
	// .globl	_Z16addBiasGatedReluiPfS_S_S_i
.visible .entry _Z16addBiasGatedReluiPfS_S_S_i(
	.param .u32 _Z16addBiasGatedReluiPfS_S_S_i_param_0,
	.param .u64 .ptr .align 1 _Z16addBiasGatedReluiPfS_S_S_i_param_1,
	.param .u64 .ptr .align 1 _Z16addBiasGatedReluiPfS_S_S_i_param_2,
	.param .u64 .ptr .align 1 _Z16addBiasGatedReluiPfS_S_S_i_param_3,
	.param .u64 .ptr .align 1 _Z16addBiasGatedReluiPfS_S_S_i_param_4,
	.param .u32 _Z16addBiasGatedReluiPfS_S_S_i_param_5
)
{
	.reg .pred 	%p<4>;
	.reg .b32 	%r<11>;
	.reg .b32 	%f<17>;
	.reg .b64 	%rd<12>;

	ld.param.u64 	%rd3, [_Z16addBiasGatedReluiPfS_S_S_i_param_1];
	ld.param.u64 	%rd4, [_Z16addBiasGatedReluiPfS_S_S_i_param_2];
	ld.param.u64 	%rd5, [_Z16addBiasGatedReluiPfS_S_S_i_param_3];
	ld.param.u64 	%rd6, [_Z16addBiasGatedReluiPfS_S_S_i_param_4];
	ld.param.u32 	%r6, [_Z16addBiasGatedReluiPfS_S_S_i_param_5];
	mov.u32 	%r7, %ctaid.x;
	mov.u32 	%r1, %ntid.x;
	mov.u32 	%r8, %tid.x;
	mad.lo.s32 	%r10, %r7, %r1, %r8;
	setp.ge.s32 	%p1, %r10, %r6;
	@%p1 bra 	$L__BB1_3;
	mov.u32 	%r9, %nctaid.x;
	mul.lo.s32 	%r3, %r1, %r9;
	cvta.to.global.u64 	%rd1, %rd3;
	cvta.to.global.u64 	%rd2, %rd4;
$L__BB1_2:
	mul.wide.s32 	%rd9, %r10, 4;
	add.s64 	%rd10, %rd1, %rd9;
	ld.global.f32 	%f5, [%rd10];
	add.s64 	%rd11, %rd2, %rd9;
	ld.global.f32 	%f6, [%rd11];
	add.s64 	%rd7, %rd5, %rd9;
	// begin inline asm
	ld.global.nc.f32 %f1, [%rd7];
	// end inline asm
	add.s64 	%rd8, %rd6, %rd9;
	// begin inline asm
	ld.global.nc.f32 %f2, [%rd8];
	// end inline asm
	add.f32 	%f7, %f5, %f1;
	add.f32 	%f8, %f6, %f2;
	setp.gt.f32 	%p2, %f7, 0f00000000;
	mul.f32 	%f9, %f7, %f8;
	selp.f32 	%f10, %f9, 0f00000000, %p2;
	mul.f32 	%f11, %f10, 0f3D372713;
	mul.f32 	%f12, %f10, %f11;
	fma.rn.f32 	%f13, %f10, %f12, %f10;
	mul.f32 	%f4, %f13, 0f3F4C422A;
	// begin inline asm
	tanh.approx.f32 %f3,%f4; 
	
	// end inline asm
	add.f32 	%f14, %f3, 0f3F800000;
	mul.f32 	%f15, %f14, 0f3F000000;
	mul.f32 	%f16, %f10, %f15;
	st.global.f32 	[%rd10], %f16;
	add.s32 	%r10, %r10, %r3;
	setp.lt.s32 	%p3, %r10, %r6;
	@%p3 bra 	$L__BB1_2;
$L__BB1_3:
	ret;

}
	// .globl	_Z15addBiasResidualiPfS_S_S_i
.visible .entry _Z15addBiasResidualiPfS_S_S_i(
	.param .u32 _Z15addBiasResidualiPfS_S_S_i_param_0,
	.param .u64 .ptr .align 1 _Z15addBiasResidualiPfS_S_S_i_param_1,
	.param .u64 .ptr .align 1 _Z15addBiasResidualiPfS_S_S_i_param_2,
	.param .u64 .ptr .align 1 _Z15addBiasResidualiPfS_S_S_i_param_3,
	.param .u64 .ptr .align 1 _Z15addBiasResidualiPfS_S_S_i_param_4,
	.param .u32 _Z15addBiasResidualiPfS_S_S_i_param_5
)
{
	.reg .pred 	%p<3>;
	.reg .b32 	%r<11>;
	.reg .b32 	%f<15>;
	.reg .b64 	%rd<14>;

	ld.param.u64 	%rd5, [_Z15addBiasResidualiPfS_S_S_i_param_1];
	ld.param.u64 	%rd6, [_Z15addBiasResidualiPfS_S_S_i_param_2];
	ld.param.u64 	%rd7, [_Z15addBiasResidualiPfS_S_S_i_param_3];
	ld.param.u64 	%rd8, [_Z15addBiasResidualiPfS_S_S_i_param_4];
	ld.param.u32 	%r6, [_Z15addBiasResidualiPfS_S_S_i_param_5];
	mov.u32 	%r7, %ctaid.x;
	mov.u32 	%r1, %ntid.x;
	mov.u32 	%r8, %tid.x;
	mad.lo.s32 	%r10, %r7, %r1, %r8;
	setp.ge.s32 	%p1, %r10, %r6;
	@%p1 bra 	$L__BB2_3;
	mov.u32 	%r9, %nctaid.x;
	mul.lo.s32 	%r3, %r1, %r9;
	cvta.to.global.u64 	%rd1, %rd6;
	cvta.to.global.u64 	%rd2, %rd7;
	cvta.to.global.u64 	%rd3, %rd8;
	cvta.to.global.u64 	%rd4, %rd5;
$L__BB2_2:
	mul.wide.s32 	%rd9, %r10, 4;
	add.s64 	%rd10, %rd1, %rd9;
	ld.global.f32 	%f3, [%rd10];
	add.s64 	%rd11, %rd2, %rd9;
	ld.global.f32 	%f4, [%rd11];
	add.f32 	%f5, %f3, %f4;
	add.s64 	%rd12, %rd3, %rd9;
	ld.global.f32 	%f6, [%rd12];
	add.f32 	%f7, %f5, %f6;
	mul.f32 	%f8, %f7, 0f3D372713;
	mul.f32 	%f9, %f7, %f8;
	fma.rn.f32 	%f10, %f7, %f9, %f7;
	mul.f32 	%f2, %f10, 0f3F4C422A;
	// begin inline asm
	tanh.approx.f32 %f1,%f2; 
	
	// end inline asm
	add.f32 	%f11, %f1, 0f3F800000;
	mul.f32 	%f12, %f11, 0f3F000000;
	mul.f32 	%f13, %f7, %f12;
	div.rn.f32 	%f14, %f13, 0f40400000;
	add.s64 	%rd13, %rd4, %rd9;
	st.global.f32 	[%rd13], %f14;
	add.s32 	%r10, %r10, %r3;
	setp.lt.s32 	%p2, %r10, %r6;
	@%p2 bra 	$L__BB2_2;
$L__BB2_3:
	ret;

}


// ===== COMPILED SASS (sm_100) =====

	.target	sm_100

	.elftype	@"ET_EXEC"


//--------------------- .note.nv.tkinfo           --------------------------
	.section	.note.nv.tkinfo,"",@"SHT_NOTE"
	.sectionflags	@"SHF_NOTE_NV_TKINFO"
	.tkinfo
        /*0018*/ 	.word	0x00000002
        /*0030*/ 	.string	""
        /*0030*/ 	.string	"ptxas"
        /*0030*/ 	.string	"Cuda compilation tools, release 13.0, V13.0.88"
        /*0030*/ 	.string	"Build cuda_13.0.r13.0/compiler.36424714_0"
        /*0030*/ 	.string	"-arch sm_100 -m 64 "



//--------------------- .note.nv.cuinfo           --------------------------
	.section	.note.nv.cuinfo,"",@"SHT_NOTE"
	.sectionflags	@"SHF_NOTE_NV_CUINFO"
        /*0018*/ 	.short	0x0002
        /*001a*/ 	.short	0x0064
        /*001c*/ 	.short	0x0082
	.zero		2


//--------------------- .nv.info                  --------------------------
	.section	.nv.info,"",@"SHT_CUDA_INFO"
	.align	4


	//----- nvinfo : EIATTR_REGCOUNT
	.align		4
        /*0000*/ 	.byte	0x04, 0x2f
        /*0002*/ 	.short	(.L_1 - .L_0)
	.align		4
.L_0:
        /*0004*/ 	.word	index@(_Z13add_bias_siluiPfS_i)
        /*0008*/ 	.word	0x00000018


	//----- nvinfo : EIATTR_FRAME_SIZE
	.align		4
.L_1:
        /*000c*/ 	.byte	0x04, 0x11
        /*000e*/ 	.short	(.L_3 - .L_2)
	.align		4
.L_2:
        /*0010*/ 	.word	index@($__internal_1_$__cuda_sm3x_div_rn_noftz_f32_slowpath)
        /*0014*/ 	.word	0x00000000


	//----- nvinfo : EIATTR_FRAME_SIZE
	.align		4
.L_3:
        /*0018*/ 	.byte	0x04, 0x11
        /*001a*/ 	.short	(.L_5 - .L_4)
	.align		4
.L_4:
        /*001c*/ 	.word	index@(_Z13add_bias_siluiPfS_i)
        /*0020*/ 	.word	0x00000000


	//----- nvinfo : EIATTR_REGCOUNT
	.align		4
.L_5:
        /*0024*/ 	.byte	0x04, 0x2f
        /*0026*/ 	.short	(.L_7 - .L_6)
	.align		4
.L_6:
        /*0028*/ 	.word	index@(_Z16addBiasGatedReluiPfS_S_S_i)
        /*002c*/ 	.word	0x00000018


	//----- nvinfo : EIATTR_FRAME_SIZE
	.align		4
.L_7:
        /*0030*/ 	.byte	0x04, 0x11
        /*0032*/ 	.short	(.L_9 - .L_8)
	.align		4
.L_8:
        /*0034*/ 	.word	index@(_Z16addBiasGatedReluiPfS_S_S_i)
        /*0038*/ 	.word	0x00000000


	//----- nvinfo : EIATTR_REGCOUNT
	.align		4
.L_9:
        /*003c*/ 	.byte	0x04, 0x2f
        /*003e*/ 	.short	(.L_11 - .L_10)
	.align		4
.L_10:
        /*0040*/ 	.word	index@(_Z15addBiasResidualiPfS_S_S_i)
        /*0044*/ 	.word	0x00000018


	//----- nvinfo : EIATTR_FRAME_SIZE
	.align		4
.L_11:
        /*0048*/ 	.byte	0x04, 0x11
        /*004a*/ 	.short	(.L_13 - .L_12)
	.align		4
.L_12:
        /*004c*/ 	.word	index@($__internal_0_$__cuda_sm3x_div_rn_noftz_f32_slowpath)
        /*0050*/ 	.word	0x00000000


	//----- nvinfo : EIATTR_FRAME_SIZE
	.align		4
.L_13:
        /*0054*/ 	.byte	0x04, 0x11
        /*0056*/ 	.short	(.L_15 - .L_14)
	.align		4
.L_14:
        /*0058*/ 	.word	index@(_Z15addBiasResidualiPfS_S_S_i)
        /*005c*/ 	.word	0x00000000


	//----- nvinfo : EIATTR_MIN_STACK_SIZE
	.align		4
.L_15:
        /*0060*/ 	.byte	0x04, 0x12
        /*0062*/ 	.short	(.L_17 - .L_16)
	.align		4
.L_16:
        /*0064*/ 	.word	index@(_Z15addBiasResidualiPfS_S_S_i)
        /*0068*/ 	.word	0x00000000


	//----- nvinfo : EIATTR_MIN_STACK_SIZE
	.align		4
.L_17:
        /*006c*/ 	.byte	0x04, 0x12
        /*006e*/ 	.short	(.L_19 - .L_18)
	.align		4
.L_18:
        /*0070*/ 	.word	index@(_Z16addBiasGatedReluiPfS_S_S_i)
        /*0074*/ 	.word	0x00000000


	//----- nvinfo : EIATTR_MIN_STACK_SIZE
	.align		4
.L_19:
        /*0078*/ 	.byte	0x04, 0x12
        /*007a*/ 	.short	(.L_21 - .L_20)
	.align		4
.L_20:
        /*007c*/ 	.word	index@(_Z13add_bias_siluiPfS_i)
        /*0080*/ 	.word	0x00000000
.L_21:


//--------------------- .nv.compat                --------------------------
	.section	.nv.compat,"",@"SHT_CUDA_COMPAT_INFO"
	.align	4
        /*0000*/ 	.byte	0x02, 0x09, 0x00, 0x00, 0x02, 0x02, 0x01, 0x00, 0x02, 0x05, 0x05, 0x00, 0x03, 0x07, 0x01, 0x01
        /*0010*/ 	.byte	0x02, 0x03, 0x00, 0x00, 0x02, 0x06, 0x01, 0x00, 0x04, 0x0b, 0x08, 0x00, 0x01, 0x00, 0x00, 0x00
        /*0020*/ 	.byte	0x00, 0x00, 0x00, 0x00


//--------------------- .nv.info._Z15addBiasResidualiPfS_S_S_i --------------------------
	.section	.nv.info._Z15addBiasResidualiPfS_S_S_i,"",@"SHT_CUDA_INFO"
	.sectionflags	@""
	.align	4


	//----- nvinfo : EIATTR_CUDA_API_VERSION
	.align		4
        /*0000*/ 	.byte	0x04, 0x37
        /*0002*/ 	.short	(.L_23 - .L_22)
.L_22:
        /*0004*/ 	.word	0x00000082


	//----- nvinfo : EIATTR_KPARAM_INFO
	.align		4
.L_23:
        /*0008*/ 	.byte	0x04, 0x17
        /*000a*/ 	.short	(.L_25 - .L_24)
.L_24:
        /*000c*/ 	.word	0x00000000
        /*0010*/ 	.short	0x0005
        /*0012*/ 	.short	0x0028
        /*0014*/ 	.byte	0x00, 0xf0, 0x11, 0x00


	//----- nvinfo : EIATTR_KPARAM_INFO
	.align		4
.L_25:
        /*0018*/ 	.byte	0x04, 0x17
        /*001a*/ 	.short	(.L_27 - .L_26)
.L_26:
        /*001c*/ 	.word	0x00000000
        /*0020*/ 	.short	0x0004
        /*0022*/ 	.short	0x0020
        /*0024*/ 	.byte	0x00, 0xf5, 0x21, 0x00


	//----- nvinfo : EIATTR_KPARAM_INFO
	.align		4
.L_27:
        /*0028*/ 	.byte	0x04, 0x17
        /*002a*/ 	.short	(.L_29 - .L_28)
.L_28:
        /*002c*/ 	.word	0x00000000
        /*0030*/ 	.short	0x0003
        /*0032*/ 	.short	0x0018
        /*0034*/ 	.byte	0x00, 0xf5, 0x21, 0x00


	//----- nvinfo : EIATTR_KPARAM_INFO
	.align		4
.L_29:
        /*0038*/ 	.byte	0x04, 0x17
        /*003a*/ 	.short	(.L_31 - .L_30)
.L_30:
        /*003c*/ 	.word	0x00000000
        /*0040*/ 	.short	0x0002
        /*0042*/ 	.short	0x0010
        /*0044*/ 	.byte	0x00, 0xf5, 0x21, 0x00


	//----- nvinfo : EIATTR_KPARAM_INFO
	.align		4
.L_31:
        /*0048*/ 	.byte	0x04, 0x17
        /*004a*/ 	.short	(.L_33 - .L_32)
.L_32:
        /*004c*/ 	.word	0x00000000
        /*0050*/ 	.short	0x0001
        /*0052*/ 	.short	0x0008
        /*0054*/ 	.byte	0x00, 0xf5, 0x21, 0x00


	//----- nvinfo : EIATTR_KPARAM_INFO
	.align		4
.L_33:
        /*0058*/ 	.byte	0x04, 0x17
        /*005a*/ 	.short	(.L_35 - .L_34)
.L_34:
        /*005c*/ 	.word	0x00000000
        /*0060*/ 	.short	0x0000
        /*0062*/ 	.short	0x0000
        /*0064*/ 	.byte	0x00, 0xf0, 0x11, 0x00


	//----- nvinfo : EIATTR_SPARSE_MMA_MASK
	.align		4
.L_35:
        /*0068*/ 	.byte	0x03, 0x50
        /*006a*/ 	.short	0x0000


	//----- nvinfo : EIATTR_MAXREG_COUNT
	.align		4
        /*006c*/ 	.byte	0x03, 0x1b
        /*006e*/ 	.short	0x00ff


	//----- nvinfo : EIATTR_MERCURY_ISA_VERSION
	.align		4
        /*0070*/ 	.byte	0x03, 0x5f
        /*0072*/ 	.short	0x0101


	//----- nvinfo : EIATTR_VRC_CTA_INIT_COUNT
	.align		4
        /*0074*/ 	.byte	0x02, 0x4a
	.zero		1
	.zero		1


	//----- nvinfo : EIATTR_EXIT_INSTR_OFFSETS
	.align		4
        /*0078*/ 	.byte	0x04, 0x1c
        /*007a*/ 	.short	(.L_37 - .L_36)


	//   ....[0]....
.L_36:
        /*007c*/ 	.word	0x00000070


	//   ....[1]....
        /*0080*/ 	.word	0x00000340


	//----- nvinfo : EIATTR_CRS_STACK_SIZE
	.align		4
.L_37:
        /*0084*/ 	.byte	0x04, 0x1e
        /*0086*/ 	.short	(.L_39 - .L_38)
.L_38:
        /*0088*/ 	.word	0x00000000


	//----- nvinfo : EIATTR_CBANK_PARAM_SIZE
	.align		4
.L_39:
        /*008c*/ 	.byte	0x03, 0x19
        /*008e*/ 	.short	0x002c


	//----- nvinfo : EIATTR_PARAM_CBANK
	.align		4
        /*0090*/ 	.byte	0x04, 0x0a
        /*0092*/ 	.short	(.L_41 - .L_40)
	.align		4
.L_40:
        /*0094*/ 	.word	index@(.nv.constant0._Z15addBiasResidualiPfS_S_S_i)
        /*0098*/ 	.short	0x0380
        /*009a*/ 	.short	0x002c


	//----- nvinfo : EIATTR_SW_WAR
	.align		4
.L_41:
        /*009c*/ 	.byte	0x04, 0x36
        /*009e*/ 	.short	(.L_43 - .L_42)
.L_42:
        /*00a0*/ 	.word	0x00000008
.L_43:


//--------------------- .nv.info._Z16addBiasGatedReluiPfS_S_S_i --------------------------
	.section	.nv.info._Z16addBiasGatedReluiPfS_S_S_i,"",@"SHT_CUDA_INFO"
	.sectionflags	@""
	.align	4


	//----- nvinfo : EIATTR_CUDA_API_VERSION
	.align		4
        /*0000*/ 	.byte	0x04, 0x37
        /*0002*/ 	.short	(.L_45 - .L_44)
.L_44:
        /*0004*/ 	.word	0x00000082


	//----- nvinfo : EIATTR_KPARAM_INFO
	.align		4
.L_45:
        /*0008*/ 	.byte	0x04, 0x17
        /*000a*/ 	.short	(.L_47 - .L_46)
.L_46:
        /*000c*/ 	.word	0x00000000
        /*0010*/ 	.short	0x0005
        /*0012*/ 	.short	0x0028
        /*0014*/ 	.byte	0x00, 0xf0, 0x11, 0x00


	//----- nvinfo : EIATTR_KPARAM_INFO
	.align		4
.L_47:
        /*0018*/ 	.byte	0x04, 0x17
        /*001a*/ 	.short	(.L_49 - .L_48)
.L_48:
        /*001c*/ 	.word	0x00000000
        /*0020*/ 	.short	0x0004
        /*0022*/ 	.short	0x0020
        /*0024*/ 	.byte	0x00, 0xf5, 0x21, 0x00


	//----- nvinfo : EIATTR_KPARAM_INFO
	.align		4
.L_49:
        /*0028*/ 	.byte	0x04, 0x17
        /*002a*/ 	.short	(.L_51 - .L_50)
.L_50:
        /*002c*/ 	.word	0x00000000
        /*0030*/ 	.short	0x0003
        /*0032*/ 	.short	0x0018
        /*0034*/ 	.byte	0x00, 0xf5, 0x21, 0x00


	//----- nvinfo : EIATTR_KPARAM_INFO
	.align		4
.L_51:
        /*0038*/ 	.byte	0x04, 0x17
        /*003a*/ 	.short	(.L_53 - .L_52)
.L_52:
        /*003c*/ 	.word	0x00000000
        /*0040*/ 	.short	0x0002
        /*0042*/ 	.short	0x0010
        /*0044*/ 	.byte	0x00, 0xf5, 0x21, 0x00


	//----- nvinfo : EIATTR_KPARAM_INFO
	.align		4
.L_53:
        /*0048*/ 	.byte	0x04, 0x17
        /*004a*/ 	.short	(.L_55 - .L_54)
.L_54:
        /*004c*/ 	.word	0x00000000
        /*0050*/ 	.short	0x0001
        /*0052*/ 	.short	0x0008
        /*0054*/ 	.byte	0x00, 0xf5, 0x21, 0x00


	//----- nvinfo : EIATTR_KPARAM_INFO
	.align		4
.L_55:
        /*0058*/ 	.byte	0x04, 0x17
        /*005a*/ 	.short	(.L_57 - .L_56)
.L_56:
        /*005c*/ 	.word	0x00000000
        /*0060*/ 	.short	0x0000
        /*0062*/ 	.short	0x0000
        /*0064*/ 	.byte	0x00, 0xf0, 0x11, 0x00


	//----- nvinfo : EIATTR_SPARSE_MMA_MASK
	.align		4
.L_57:
        /*0068*/ 	.byte	0x03, 0x50
        /*006a*/ 	.short	0x0000


	//----- nvinfo : EIATTR_MAXREG_COUNT
	.align		4
        /*006c*/ 	.byte	0x03, 0x1b
        /*006e*/ 	.short	0x00ff


	//----- nvinfo : EIATTR_MERCURY_ISA_VERSION
	.align		4
        /*0070*/ 	.byte	0x03, 0x5f
        /*0072*/ 	.short	0x0101


	//----- nvinfo : EIATTR_VRC_CTA_INIT_COUNT
	.align		4
        /*0074*/ 	.byte	0x02, 0x4a
	.zero		1
	.zero		1


	//----- nvinfo : EIATTR_EXIT_INSTR_OFFSETS
	.align		4
        /*0078*/ 	.byte	0x04, 0x1c
        /*007a*/ 	.short	(.L_59 - .L_58)


	//   ....[0]....
.L_58:
        /*007c*/ 	.word	0x00000070


	//   ....[1]....
        /*0080*/ 	.word	0x00000280


	//----- nvinfo : EIATTR_CRS_STACK_SIZE
	.align		4
.L_59:
        /*0084*/ 	.byte	0x04, 0x1e
        /*0086*/ 	.short	(.L_61 - .L_60)
.L_60:
        /*0088*/ 	.word	0x00000000


	//----- nvinfo : EIATTR_CBANK_PARAM_SIZE
	.align		4
.L_61:
        /*008c*/ 	.byte	0x03, 0x19
        /*008e*/ 	.short	0x002c


	//----- nvinfo : EIATTR_PARAM_CBANK
	.align		4
        /*0090*/ 	.byte	0x04, 0x0a
        /*0092*/ 	.short	(.L_63 - .L_62)
	.align		4
.L_62:
        /*0094*/ 	.word	index@(.nv.constant0._Z16addBiasGatedReluiPfS_S_S_i)
        /*0098*/ 	.short	0x0380
        /*009a*/ 	.short	0x002c


	//----- nvinfo : EIATTR_SW_WAR
	.align		4
.L_63:
        /*009c*/ 	.byte	0x04, 0x36
        /*009e*/ 	.short	(.L_65 - .L_64)
.L_64:
        /*00a0*/ 	.word	0x00000008
.L_65:


//--------------------- .nv.info._Z13add_bias_siluiPfS_i --------------------------
	.section	.nv.info._Z13add_bias_siluiPfS_i,"",@"SHT_CUDA_INFO"
	.sectionflags	@""
	.align	4


	//----- nvinfo : EIATTR_CUDA_API_VERSION
	.align		4
        /*0000*/ 	.byte	0x04, 0x37
        /*0002*/ 	.short	(.L_67 - .L_66)
.L_66:
        /*0004*/ 	.word	0x00000082


	//----- nvinfo : EIATTR_KPARAM_INFO
	.align		4
.L_67:
        /*0008*/ 	.byte	0x04, 0x17
        /*000a*/ 	.short	(.L_69 - .L_68)
.L_68:
        /*000c*/ 	.word	0x00000000
        /*0010*/ 	.short	0x0003
        /*0012*/ 	.short	0x0018
        /*0014*/ 	.byte	0x00, 0xf0, 0x11, 0x00


	//----- nvinfo : EIATTR_KPARAM_INFO
	.align		4
.L_69:
        /*0018*/ 	.byte	0x04, 0x17
        /*001a*/ 	.short	(.L_71 - .L_70)
.L_70:
        /*001c*/ 	.word	0x00000000
        /*0020*/ 	.short	0x0002
        /*0022*/ 	.short	0x0010
        /*0024*/ 	.byte	0x00, 0xf5, 0x21, 0x00


	//----- nvinfo : EIATTR_KPARAM_INFO
	.align		4
.L_71:
        /*0028*/ 	.byte	0x04, 0x17
        /*002a*/ 	.short	(.L_73 - .L_72)
.L_72:
        /*002c*/ 	.word	0x00000000
        /*0030*/ 	.short	0x0001
        /*0032*/ 	.short	0x0008
        /*0034*/ 	.byte	0x00, 0xf5, 0x21, 0x00


	//----- nvinfo : EIATTR_KPARAM_INFO
	.align		4
.L_73:
        /*0038*/ 	.byte	0x04, 0x17
        /*003a*/ 	.short	(.L_75 - .L_74)
.L_74:
        /*003c*/ 	.word	0x00000000
        /*0040*/ 	.short	0x0000
        /*0042*/ 	.short	0x0000
        /*0044*/ 	.byte	0x00, 0xf0, 0x11, 0x00


	//----- nvinfo : EIATTR_SPARSE_MMA_MASK
	.align		4
.L_75:
        /*0048*/ 	.byte	0x03, 0x50
        /*004a*/ 	.short	0x0000


	//----- nvinfo : EIATTR_MAXREG_COUNT
	.align		4
        /*004c*/ 	.byte	0x03, 0x1b
        /*004e*/ 	.short	0x00ff


	//----- nvinfo : EIATTR_MERCURY_ISA_VERSION
	.align		4
        /*0050*/ 	.byte	0x03, 0x5f
        /*0052*/ 	.short	0x0101


	//----- nvinfo : EIATTR_VRC_CTA_INIT_COUNT
	.align		4
        /*0054*/ 	.byte	0x02, 0x4a
	.zero		1
	.zero		1


	//----- nvinfo : EIATTR_EXIT_INSTR_OFFSETS
	.align		4
        /*0058*/ 	.byte	0x04, 0x1c
        /*005a*/ 	.short	(.L_77 - .L_76)


	//   ....[0]....
.L_76:
        /*005c*/ 	.word	0x00000070


	//   ....[1]....
        /*0060*/ 	.word	0x000002a0


	//----- nvinfo : EIATTR_CRS_STACK_SIZE
	.align		4
.L_77:
        /*0064*/ 	.byte	0x04, 0x1e
        /*0066*/ 	.short	(.L_79 - .L_78)
.L_78:
        /*0068*/ 	.word	0x00000000


	//----- nvinfo : EIATTR_CBANK_PARAM_SIZE
	.align		4
.L_79:
        /*006c*/ 	.byte	0x03, 0x19
        /*006e*/ 	.short	0x001c


	//----- nvinfo : EIATTR_PARAM_CBANK
	.align		4
        /*0070*/ 	.byte	0x04, 0x0a
        /*0072*/ 	.short	(.L_81 - .L_80)
	.align		4
.L_80:
        /*0074*/ 	.word	index@(.nv.constant0._Z13add_bias_siluiPfS_i)
        /*0078*/ 	.short	0x0380
        /*007a*/ 	.short	0x001c


	//----- nvinfo : EIATTR_SW_WAR
	.align		4
.L_81:
        /*007c*/ 	.byte	0x04, 0x36
        /*007e*/ 	.short	(.L_83 - .L_82)
.L_82:
        /*0080*/ 	.word	0x00000008
.L_83:


//--------------------- .nv.callgraph             --------------------------
	.section	.nv.callgraph,"",@"SHT_CUDA_CALLGRAPH"
	.align	4
	.sectionentsize	8
	.align		4
        /*0000*/ 	.word	0x00000000
	.align		4
        /*0004*/ 	.word	0xffffffff
	.align		4
        /*0008*/ 	.word	0x00000000
	.align		4
        /*000c*/ 	.word	0xfffffffe
	.align		4
        /*0010*/ 	.word	0x00000000
	.align		4
        /*0014*/ 	.word	0xfffffffd
	.align		4
        /*0018*/ 	.word	0x00000000
	.align		4
        /*001c*/ 	.word	0xfffffffc


//--------------------- .text._Z15addBiasResidualiPfS_S_S_i --------------------------
	.section	.text._Z15addBiasResidualiPfS_S_S_i,"ax",@progbits
	.align	128
        .global         _Z15addBiasResidualiPfS_S_S_i
        .type           _Z15addBiasResidualiPfS_S_S_i,@function
        .size           _Z15addBiasResidualiPfS_S_S_i,(.L_x_33 - _Z15addBiasResidualiPfS_S_S_i)
        .other          _Z15addBiasResidualiPfS_S_S_i,@"STO_CUDA_ENTRY STV_DEFAULT"
_Z15addBiasResidualiPfS_S_S_i:
.text._Z15addBiasResidualiPfS_S_S_i:
[----:B------:R-:W-:Y:S01]  /*0000*/  LDC R1, c[0x0][0x37c] ;  /* 0x0000df00ff017b82 */ /* 0x000fe20000000800 */
[----:B------:R-:W0:Y:S07]  /*0010*/  S2R R11, SR_TID.X ;  /* 0x00000000000b7919 */ /* 0x000e2e0000002100 */
[----:B------:R-:W0:Y:S01]  /*0020*/  S2UR UR4, SR_CTAID.X ;  /* 0x00000000000479c3 */ /* 0x000e220000002500 */
[----:B------:R-:W1:Y:S07]  /*0030*/  LDCU UR5, c[0x0][0x3a8] ;  /* 0x00007500ff0577ac */ /* 0x000e6e0008000800 */
[----:B------:R-:W0:Y:S02]  /*0040*/  LDC R10, c[0x0][0x360] ;  /* 0x0000d800ff0a7b82 */ /* 0x000e240000000800 */
[----:B0-----:R-:W-:-:S05]  /*0050*/  IMAD R11, R10, UR4, R11 ;  /* 0x000000040a0b7c24 */ /* 0x001fca000f8e020b */
[----:B-1----:R-:W-:-:S13]  /*0060*/  ISETP.GE.AND P0, PT, R11, UR5, PT ;  /* 0x000000050b007c0c */ /* 0x002fda000bf06270 */
[----:B------:R-:W-:Y:S05]  /*0070*/  @P0 EXIT ;  /* 0x000000000000094d */ /* 0x000fea0003800000 */
[----:B------:R-:W0:Y:S01]  /*0080*/  LDC.64 R2, c[0x0][0x3a0] ;  /* 0x0000e800ff027b82 */ /* 0x000e220000000a00 */
[----:B------:R-:W1:Y:S01]  /*0090*/  LDCU UR4, c[0x0][0x370] ;  /* 0x00006e00ff0477ac */ /* 0x000e620008000800 */
[----:B------:R-:W2:Y:S06]  /*00a0*/  LDCU.64 UR6, c[0x0][0x358] ;  /* 0x00006b00ff0677ac */ /* 0x000eac0008000a00 */
[----:B------:R-:W3:Y:S01]  /*00b0*/  LDC.64 R4, c[0x0][0x388] ;  /* 0x0000e200ff047b82 */ /* 0x000ee20000000a00 */
[----:B------:R-:W4:Y:S07]  /*00c0*/  LDCU UR5, c[0x0][0x3a8] ;  /* 0x00007500ff0577ac */ /* 0x000f2e0008000800 */
[----:B------:R-:W0:Y:S01]  /*00d0*/  LDC.64 R6, c[0x0][0x390] ;  /* 0x0000e400ff067b82 */ /* 0x000e220000000a00 */
[----:B-1----:R-:W-:-:S07]  /*00e0*/  IMAD R10, R10, UR4, RZ ;  /* 0x000000040a0a7c24 */ /* 0x002fce000f8e02ff */
[----:B--2---:R-:W1:Y:S02]  /*00f0*/  LDC.64 R8, c[0x0][0x398] ;  /* 0x0000e600ff087b82 */ /* 0x004e640000000a00 */
.L_x_2:
[----:B0-2---:R-:W-:-:S04]  /*0100*/  IMAD.WIDE R12, R11, 0x4, R6 ;  /* 0x000000040b0c7825 */ /* 0x005fc800078e0206 */
[C---:B-1----:R-:W-:Y:S02]  /*0110*/  IMAD.WIDE R14, R11.reuse, 0x4, R8 ;  /* 0x000000040b0e7825 */ /* 0x042fe400078e0208 */
[----:B------:R-:W2:Y:S02]  /*0120*/  LDG.E R12, desc[UR6][R12.64] ;  /* 0x000000060c0c7981 */ /* 0x000ea4000c1e1900 */
[----:B------:R-:W-:Y:S02]  /*0130*/  IMAD.WIDE R16, R11, 0x4, R2 ;  /* 0x000000040b107825 */ /* 0x000fe400078e0202 */
[----:B------:R-:W2:Y:S04]  /*0140*/  LDG.E R15, desc[UR6][R14.64] ;  /* 0x000000060e0f7981 */ /* 0x000ea8000c1e1900 */
[----:B------:R-:W5:Y:S01]  /*0150*/  LDG.E R17, desc[UR6][R16.64] ;  /* 0x0000000610117981 */ /* 0x000f62000c1e1900 */
[----:B------:R-:W-:-:S02]  /*0160*/  IMAD.MOV.U32 R21, RZ, RZ, 0x3eaaaaab ;  /* 0x3eaaaaabff157424 */ /* 0x000fc400078e00ff */
[----:B------:R-:W-:Y:S01]  /*0170*/  IMAD.MOV.U32 R18, RZ, RZ, 0x40400000 ;  /* 0x40400000ff127424 */ /* 0x000fe200078e00ff */
[----:B------:R-:W-:Y:S01]  /*0180*/  BSSY.RECONVERGENT B1, `(.L_x_0) ;  /* 0x0000018000017945 */ /* 0x000fe20003800200 */
[----:B--2---:R-:W-:-:S04]  /*0190*/  FADD R0, R12, R15 ;  /* 0x0000000f0c007221 */ /* 0x004fc80000000000 */
[----:B-----5:R-:W-:-:S04]  /*01a0*/  FADD R0, R0, R17 ;  /* 0x0000001100007221 */ /* 0x020fc80000000000 */
[----:B------:R-:W-:-:S04]  /*01b0*/  FMUL R19, R0, 0.044714998453855514526 ;  /* 0x3d37271300137820 */ /* 0x000fc80000400000 */
[----:B------:R-:W-:-:S04]  /*01c0*/  FMUL R19, R0, R19 ;  /* 0x0000001300137220 */ /* 0x000fc80000400000 */
[----:B------:R-:W-:-:S04]  /*01d0*/  FFMA R19, R0, R19, R0 ;  /* 0x0000001300137223 */ /* 0x000fc80000000000 */
[----:B------:R-:W-:-:S06]  /*01e0*/  FMUL R19, R19, 0.79788458347320556641 ;  /* 0x3f4c422a13137820 */ /* 0x000fcc0000400000 */
[----:B------:R-:W0:Y:S02]  /*01f0*/  MUFU.TANH R19, R19 ;  /* 0x0000001300137308 */ /* 0x000e240000002400 */
[----:B0-----:R-:W-:-:S04]  /*0200*/  FADD R12, R19, 1 ;  /* 0x3f800000130c7421 */ /* 0x001fc80000000000 */
[----:B------:R-:W-:-:S04]  /*0210*/  FMUL R13, R12, 0.5 ;  /* 0x3f0000000c0d7820 */ /* 0x000fc80000400000 */
[----:B------:R-:W-:Y:S01]  /*0220*/  FMUL R0, R0, R13 ;  /* 0x0000000d00007220 */ /* 0x000fe20000400000 */
[----:B------:R-:W-:-:S03]  /*0230*/  FFMA R12, R21, -R18, 1 ;  /* 0x3f800000150c7423 */ /* 0x000fc60000000812 */
[----:B------:R-:W0:Y:S01]  /*0240*/  FCHK P0, R0, 3 ;  /* 0x4040000000007902 */ /* 0x000e220000000000 */
[----:B------:R-:W-:Y:S01]  /*0250*/  FFMA R15, R12, R21, 0.3333333432674407959 ;  /* 0x3eaaaaab0c0f7423 */ /* 0x000fe20000000015 */
[----:B------:R-:W-:-:S03]  /*0260*/  MOV R13, R11 ;  /* 0x0000000b000d7202 */ /* 0x000fc60000000f00 */
[----:B------:R-:W-:Y:S01]  /*0270*/  FFMA R12, R0, R15, RZ ;  /* 0x0000000f000c7223 */ /* 0x000fe200000000ff */
[----:B------:R-:W-:-:S03]  /*0280*/  IMAD.IADD R11, R10, 0x1, R11 ;  /* 0x000000010a0b7824 */ /* 0x000fc600078e020b */
[----:B------:R-:W-:Y:S02]  /*0290*/  FFMA R14, R12, -3, R0 ;  /* 0xc04000000c0e7823 */ /* 0x000fe40000000000 */
[----:B----4-:R-:W-:Y:S02]  /*02a0*/  ISETP.GE.AND P2, PT, R11, UR5, PT ;  /* 0x000000050b007c0c */ /* 0x010fe4000bf46270 */
[----:B------:R-:W-:Y:S01]  /*02b0*/  FFMA R15, R15, R14, R12 ;  /* 0x0000000e0f0f7223 */ /* 0x000fe2000000000c */
[----:B0-----:R-:W-:Y:S10]  /*02c0*/  @!P0 BRA `(.L_x_1) ;  /* 0x00000000000c8947 */ /* 0x001ff40003800000 */
[----:B------:R-:W-:-:S07]  /*02d0*/  MOV R12, 0x2f0 ;  /* 0x000002f0000c7802 */ /* 0x000fce0000000f00 */
[----:B---3--:R-:W-:Y:S05]  /*02e0*/  CALL.REL.NOINC `($__internal_0_$__cuda_sm3x_div_rn_noftz_f32_slowpath) ;  /* 0x0000000000187944 */ /* 0x008fea0003c00000 */
[----:B------:R-:W-:-:S07]  /*02f0*/  IMAD.MOV.U32 R15, RZ, RZ, R0 ;  /* 0x000000ffff0f7224 */ /* 0x000fce00078e0000 */
.L_x_1:
[----:B------:R-:W-:Y:S05]  /*0300*/  BSYNC.RECONVERGENT B1 ;  /* 0x0000000000017941 */ /* 0x000fea0003800200 */
.L_x_0:
[----:B---3--:R-:W-:-:S05]  /*0310*/  IMAD.WIDE R12, R13, 0x4, R4 ;  /* 0x000000040d0c7825 */ /* 0x008fca00078e0204 */
[----:B------:R2:W-:Y:S01]  /*0320*/  STG.E desc[UR6][R12.64], R15 ;  /* 0x0000000f0c007986 */ /* 0x0005e2000c101906 */
[----:B------:R-:W-:Y:S05]  /*0330*/  @!P2 BRA `(.L_x_2) ;  /* 0xfffffffc0070a947 */ /* 0x000fea000383ffff */
[----:B------:R-:W-:Y:S05]  /*0340*/  EXIT ;  /* 0x000000000000794d */ /* 0x000fea0003800000 */
        .weak           $__internal_0_$__cuda_sm3x_div_rn_noftz_f32_slowpath
        .type           $__internal_0_$__cuda_sm3x_div_rn_noftz_f32_slowpath,@function
        .size           $__internal_0_$__cuda_sm3x_div_rn_noftz_f32_slowpath,(.L_x_33 - $__internal_0_$__cuda_sm3x_div_rn_noftz_f32_slowpath)
$__internal_0_$__cuda_sm3x_div_rn_noftz_f32_slowpath:
[--C-:B------:R-:W-:Y:S01]  /*0350*/  SHF.R.U32.HI R14, RZ, 0x17, R0.reuse ;  /* 0x00000017ff0e7819 */ /* 0x100fe20000011600 */
[----:B------:R-:W-:Y:S04]  /*0360*/  BSSY.RECONVERGENT B0, `(.L_x_3) ;  /* 0x000005c000007945 */ /* 0x000fe80003800200 */
[----:B------:R-:W-:Y:S01]  /*0370*/  BSSY.RELIABLE B2, `(.L_x_4) ;  /* 0x000001a000027945 */ /* 0x000fe20003800100 */
[----:B------:R-:W-:Y:S01]  /*0380*/  IMAD.MOV.U32 R15, RZ, RZ, R0 ;  /* 0x000000ffff0f7224 */ /* 0x000fe200078e0000 */
[----:B------:R-:W-:-:S04]  /*0390*/  LOP3.LUT R16, R14, 0xff, RZ, 0xc0, !PT ;  /* 0x000000ff0e107812 */ /* 0x000fc800078ec0ff */
[----:B------:R-:W-:-:S04]  /*03a0*/  IADD3 R17, PT, PT, R16, -0x1, RZ ;  /* 0xffffffff10117810 */ /* 0x000fc80007ffe0ff */
[----:B------:R-:W-:-:S13]  /*03b0*/  ISETP.GT.U32.OR P0, PT, R17, 0xfd, !PT ;  /* 0x000000fd1100780c */ /* 0x000fda0007f04470 */
[----:B------:R-:W-:Y:S01]  /*03c0*/  @!P0 IMAD.MOV.U32 R14, RZ, RZ, RZ ;  /* 0x000000ffff0e8224 */ /* 0x000fe200078e00ff */
[----:B------:R-:W-:Y:S06]  /*03d0*/  @!P0 BRA `(.L_x_5) ;  /* 0x00000000004c8947 */ /* 0x000fec0003800000 */
[----:B------:R-:W-:-:S13]  /*03e0*/  FSETP.GTU.FTZ.AND P0, PT, |R0|, +INF , PT ;  /* 0x7f8000000000780b */ /* 0x000fda0003f1c200 */
[----:B------:R-:W-:Y:S05]  /*03f0*/  @P0 BREAK.RELIABLE B2 ;  /* 0x0000000000020942 */ /* 0x000fea0003800100 */
[----:B------:R-:W-:Y:S05]  /*0400*/  @P0 BRA `(.L_x_6) ;  /* 0x0000000400400947 */ /* 0x000fea0003800000 */
[----:B------:R-:W-:-:S05]  /*0410*/  HFMA2 R14, -RZ, RZ, 2.125, 0 ;  /* 0x40400000ff0e7431 */ /* 0x000fca00000001ff */
[----:B------:R-:W-:-:S13]  /*0420*/  LOP3.LUT P0, RZ, R14, 0x7fffffff, R15, 0xc8, !PT ;  /* 0x7fffffff0eff7812 */ /* 0x000fda000780c80f */
[----:B------:R-:W-:Y:S05]  /*0430*/  @!P0 BREAK.RELIABLE B2 ;  /* 0x0000000000028942 */ /* 0x000fea0003800100 */
[----:B------:R-:W-:Y:S05]  /*0440*/  @!P0 BRA `(.L_x_7) ;  /* 0x0000000400288947 */ /* 0x000fea0003800000 */
[----:B------:R-:W-:-:S13]  /*0450*/  LOP3.LUT P0, RZ, R15, 0x7fffffff, RZ, 0xc0, !PT ;  /* 0x7fffffff0fff7812 */ /* 0x000fda000780c0ff */
[----:B------:R-:W-:Y:S05]  /*0460*/  @!P0 BREAK.RELIABLE B2 ;  /* 0x0000000000028942 */ /* 0x000fea0003800100 */
[----:B------:R-:W-:Y:S05]  /*0470*/  @!P0 BRA `(.L_x_8) ;  /* 0x0000000400148947 */ /* 0x000fea0003800000 */
[----:B------:R-:W-:Y:S02]  /*0480*/  FSETP.NEU.FTZ.AND P1, PT, |R0|, +INF , PT ;  /* 0x7f8000000000780b */ /* 0x000fe40003f3d200 */
[----:B------:R-:W-:-:S04]  /*0490*/  LOP3.LUT P0, RZ, R14, 0x7fffffff, RZ, 0xc0, !PT ;  /* 0x7fffffff0eff7812 */ /* 0x000fc8000780c0ff */
[----:B------:R-:W-:-:S13]  /*04a0*/  PLOP3.LUT P0, PT, P1, P0, PT, 0x2f, 0xf2 ;  /* 0x0000000000f2781c */ /* 0x000fda0000f00577 */
[----:B------:R-:W-:Y:S05]  /*04b0*/  @P0 BREAK.RELIABLE B2 ;  /* 0x0000000000020942 */ /* 0x000fea0003800100 */
[----:B------:R-:W-:Y:S05]  /*04c0*/  @P0 BRA `(.L_x_9) ;  /* 0x0000000000f40947 */ /* 0x000fea0003800000 */
[----:B------:R-:W-:-:S13]  /*04d0*/  ISETP.GE.AND P0, PT, R17, RZ, PT ;  /* 0x000000ff1100720c */ /* 0x000fda0003f06270 */
[----:B------:R-:W-:Y:S02]  /*04e0*/  @P0 IMAD.MOV.U32 R14, RZ, RZ, RZ ;  /* 0x000000ffff0e0224 */ /* 0x000fe400078e00ff */
[----:B------:R-:W-:Y:S01]  /*04f0*/  @!P0 FFMA R15, R0, 1.84467440737095516160e+19, RZ ;  /* 0x5f800000000f8823 */ /* 0x000fe200000000ff */
[----:B------:R-:W-:-:S07]  /*0500*/  @!P0 IMAD.MOV.U32 R14, RZ, RZ, -0x40 ;  /* 0xffffffc0ff0e8424 */ /* 0x000fce00078e00ff */
.L_x_5:
[----:B------:R-:W-:Y:S05]  /*0510*/  BSYNC.RELIABLE B2 ;  /* 0x0000000000027941 */ /* 0x000fea0003800100 */
.L_x_4:
[----:B------:R-:W-:Y:S01]  /*0520*/  UMOV UR4, 0x40400000 ;  /* 0x4040000000047882 */ /* 0x000fe20000000000 */
[----:B------:R-:W-:Y:S01]  /*0530*/  IADD3 R16, PT, PT, R16, -0x7f, RZ ;  /* 0xffffff8110107810 */ /* 0x000fe20007ffe0ff */
[----:B------:R-:W-:Y:S01]  /*0540*/  UIADD3 UR4, UPT, UPT, UR4, -0x800000, URZ ;  /* 0xff80000004047890 */ /* 0x000fe2000fffe0ff */
[----:B------:R-:W-:Y:S02]  /*0550*/  BSSY.RECONVERGENT B2, `(.L_x_10) ;  /* 0x0000033000027945 */ /* 0x000fe40003800200 */
[----:B------:R-:W-:Y:S01]  /*0560*/  IADD3 R14, PT, PT, R14, -0x1, R16 ;  /* 0xffffffff0e0e7810 */ /* 0x000fe20007ffe010 */
[----:B------:R-:W-:Y:S02]  /*0570*/  IMAD R0, R16, -0x800000, R15 ;  /* 0xff80000010007824 */ /* 0x000fe400078e020f */
[----:B------:R-:W-:-:S03]  /*0580*/  FADD.FTZ R19, -RZ, -UR4 ;  /* 0x80000004ff137e21 */ /* 0x000fc60008010100 */
[----:B------:R-:W0:Y:S02]  /*0590*/  MUFU.RCP R17, UR4 ;  /* 0x0000000400117d08 */ /* 0x000e240008001000 */
[----:B0-----:R-:W-:-:S04]  /*05a0*/  FFMA R18, R17, R19, 1 ;  /* 0x3f80000011127423 */ /* 0x001fc80000000013 */
[----:B------:R-:W-:-:S04]  /*05b0*/  FFMA R15, R17, R18, R17 ;  /* 0x00000012110f7223 */ /* 0x000fc80000000011 */
[----:B------:R-:W-:-:S04]  /*05c0*/  FFMA R18, R0, R15, RZ ;  /* 0x0000000f00127223 */ /* 0x000fc800000000ff */
[----:B------:R-:W-:-:S04]  /*05d0*/  FFMA R17, R19, R18, R0 ;  /* 0x0000001213117223 */ /* 0x000fc80000000000 */
[----:B------:R-:W-:-:S04]  /*05e0*/  FFMA R18, R15, R17, R18 ;  /* 0x000000110f127223 */ /* 0x000fc80000000012 */
[----:B------:R-:W-:-:S04]  /*05f0*/  FFMA R19, R19, R18, R0 ;  /* 0x0000001213137223 */ /* 0x000fc80000000000 */
[----:B------:R-:W-:-:S05]  /*0600*/  FFMA R0, R15, R19, R18 ;  /* 0x000000130f007223 */ /* 0x000fca0000000012 */
[----:B------:R-:W-:-:S04]  /*0610*/  SHF.R.U32.HI R17, RZ, 0x17, R0 ;  /* 0x00000017ff117819 */ /* 0x000fc80000011600 */
[----:B------:R-:W-:-:S05]  /*0620*/  LOP3.LUT R17, R17, 0xff, RZ, 0xc0, !PT ;  /* 0x000000ff11117812 */ /* 0x000fca00078ec0ff */
[----:B------:R-:W-:-:S05]  /*0630*/  IMAD.IADD R20, R17, 0x1, R14 ;  /* 0x0000000111147824 */ /* 0x000fca00078e020e */
[----:B------:R-:W-:-:S04]  /*0640*/  IADD3 R16, PT, PT, R20, -0x1, RZ ;  /* 0xffffffff14107810 */ /* 0x000fc80007ffe0ff */
[----:B------:R-:W-:-:S13]  /*0650*/  ISETP.GE.U32.AND P0, PT, R16, 0xfe, PT ;  /* 0x000000fe1000780c */ /* 0x000fda0003f06070 */
[----:B------:R-:W-:Y:S05]  /*0660*/  @!P0 BRA `(.L_x_11) ;  /* 0x0000000000808947 */ /* 0x000fea0003800000 */
[----:B------:R-:W-:-:S13]  /*0670*/  ISETP.GT.AND P0, PT, R20, 0xfe, PT ;  /* 0x000000fe1400780c */ /* 0x000fda0003f04270 */
[----:B------:R-:W-:Y:S05]  /*0680*/  @P0 BRA `(.L_x_12) ;  /* 0x00000000006c0947 */ /* 0x000fea0003800000 */
[----:B------:R-:W-:-:S13]  /*0690*/  ISETP.GE.AND P0, PT, R20, 0x1, PT ;  /* 0x000000011400780c */ /* 0x000fda0003f06270 */
[----:B------:R-:W-:Y:S05]  /*06a0*/  @P0 BRA `(.L_x_13) ;  /* 0x0000000000740947 */ /* 0x000fea0003800000 */
[----:B------:R-:W-:Y:S02]  /*06b0*/  ISETP.GE.AND P0, PT, R20, -0x18, PT ;  /* 0xffffffe81400780c */ /* 0x000fe40003f06270 */
[----:B------:R-:W-:-:S11]  /*06c0*/  LOP3.LUT R0, R0, 0x80000000, RZ, 0xc0, !PT ;  /* 0x8000000000007812 */ /* 0x000fd600078ec0ff */
[----:B------:R-:W-:Y:S05]  /*06d0*/  @!P0 BRA `(.L_x_13) ;  /* 0x0000000000688947 */ /* 0x000fea0003800000 */
[CCC-:B------:R-:W-:Y:S01]  /*06e0*/  FFMA.RZ R14, R15.reuse, R19.reuse, R18.reuse ;  /* 0x000000130f0e7223 */ /* 0x1c0fe2000000c012 */
[C---:B------:R-:W-:Y:S01]  /*06f0*/  VIADD R17, R20.reuse, 0x20 ;  /* 0x0000002014117836 */ /* 0x040fe20000000000 */
[C---:B------:R-:W-:Y:S02]  /*0700*/  ISETP.NE.AND P3, PT, R20.reuse, RZ, PT ;  /* 0x000000ff1400720c */ /* 0x040fe40003f65270 */
[----:B------:R-:W-:Y:S02]  /*0710*/  ISETP.NE.AND P1, PT, R20, RZ, PT ;  /* 0x000000ff1400720c */ /* 0x000fe40003f25270 */
[----:B------:R-:W-:Y:S01]  /*0720*/  LOP3.LUT R16, R14, 0x7fffff, RZ, 0xc0, !PT ;  /* 0x007fffff0e107812 */ /* 0x000fe200078ec0ff */
[CCC-:B------:R-:W-:Y:S01]  /*0730*/  FFMA.RP R14, R15.reuse, R19.reuse, R18.reuse ;  /* 0x000000130f0e7223 */ /* 0x1c0fe20000008012 */
[----:B------:R-:W-:Y:S01]  /*0740*/  FFMA.RM R15, R15, R19, R18 ;  /* 0x000000130f0f7223 */ /* 0x000fe20000004012 */
[----:B------:R-:W-:Y:S02]  /*0750*/  IADD3 R18, PT, PT, -R20, RZ, RZ ;  /* 0x000000ff14127210 */ /* 0x000fe40007ffe1ff */
[----:B------:R-:W-:-:S02]  /*0760*/  LOP3.LUT R16, R16, 0x800000, RZ, 0xfc, !PT ;  /* 0x0080000010107812 */ /* 0x000fc400078efcff */
[----:B------:R-:W-:Y:S02]  /*0770*/  FSETP.NEU.FTZ.AND P0, PT, R14, R15, PT ;  /* 0x0000000f0e00720b */ /* 0x000fe40003f1d000 */
[----:B------:R-:W-:Y:S02]  /*0780*/  SHF.L.U32 R17, R16, R17, RZ ;  /* 0x0000001110117219 */ /* 0x000fe400000006ff */
[----:B------:R-:W-:Y:S02]  /*0790*/  SEL R15, R18, RZ, P3 ;  /* 0x000000ff120f7207 */ /* 0x000fe40001800000 */
[----:B------:R-:W-:Y:S02]  /*07a0*/  ISETP.NE.AND P1, PT, R17, RZ, P1 ;  /* 0x000000ff1100720c */ /* 0x000fe40000f25270 */
[----:B------:R-:W-:Y:S02]  /*07b0*/  SHF.R.U32.HI R15, RZ, R15, R16 ;  /* 0x0000000fff0f7219 */ /* 0x000fe40000011610 */
[----:B------:R-:W-:-:S02]  /*07c0*/  PLOP3.LUT P0, PT, P0, P1, PT, 0xf8, 0x8f ;  /* 0x00000000008f781c */ /* 0x000fc40000703f70 */
[----:B------:R-:W-:Y:S02]  /*07d0*/  SHF.R.U32.HI R17, RZ, 0x1, R15 ;  /* 0x00000001ff117819 */ /* 0x000fe4000001160f */
[----:B------:R-:W-:-:S04]  /*07e0*/  SEL R14, RZ, 0x1, !P0 ;  /* 0x00000001ff0e7807 */ /* 0x000fc80004000000 */
[----:B------:R-:W-:-:S04]  /*07f0*/  LOP3.LUT R14, R14, 0x1, R17, 0xf8, !PT ;  /* 0x000000010e0e7812 */ /* 0x000fc800078ef811 */
[----:B------:R-:W-:-:S05]  /*0800*/  LOP3.LUT R14, R14, R15, RZ, 0xc0, !PT ;  /* 0x0000000f0e0e7212 */ /* 0x000fca00078ec0ff */
[----:B------:R-:W-:-:S05]  /*0810*/  IMAD.IADD R17, R17, 0x1, R14 ;  /* 0x0000000111117824 */ /* 0x000fca00078e020e */
[----:B------:R-:W-:Y:S01]  /*0820*/  LOP3.LUT R0, R17, R0, RZ, 0xfc, !PT ;  /* 0x0000000011007212 */ /* 0x000fe200078efcff */
[----:B------:R-:W-:Y:S06]  /*0830*/  BRA `(.L_x_13) ;  /* 0x0000000000107947 */ /* 0x000fec0003800000 */
.L_x_12:
[----:B------:R-:W-:-:S04]  /*0840*/  LOP3.LUT R0, R0, 0x80000000, RZ, 0xc0, !PT ;  /* 0x8000000000007812 */ /* 0x000fc800078ec0ff */
[----:B------:R-:W-:Y:S01]  /*0850*/  LOP3.LUT R0, R0, 0x7f800000, RZ, 0xfc, !PT ;  /* 0x7f80000000007812 */ /* 0x000fe200078efcff */
[----:B------:R-:W-:Y:S06]  /*0860*/  BRA `(.L_x_13) ;  /* 0x0000000000047947 */ /* 0x000fec0003800000 */
.L_x_11:
[----:B------:R-:W-:-:S07]  /*0870*/  LEA R0, R14, R0, 0x17 ;  /* 0x000000000e007211 */ /* 0x000fce00078eb8ff */
.L_x_13:
[----:B------:R-:W-:Y:S05]  /*0880*/  BSYNC.RECONVERGENT B2 ;  /* 0x0000000000027941 */ /* 0x000fea0003800200 */
.L_x_10:
[----:B------:R-:W-:Y:S05]  /*0890*/  BRA `(.L_x_14) ;  /* 0x0000000000207947 */ /* 0x000fea0003800000 */
.L_x_9:
[----:B------:R-:W-:-:S04]  /*08a0*/  LOP3.LUT R0, R14, 0x80000000, R15, 0x48, !PT ;  /* 0x800000000e007812 */ /* 0x000fc800078e480f */
[----:B------:R-:W-:Y:S01]  /*08b0*/  LOP3.LUT R0, R0, 0x7f800000, RZ, 0xfc, !PT ;  /* 0x7f80000000007812 */ /* 0x000fe200078efcff */
[----:B------:R-:W-:Y:S06]  /*08c0*/  BRA `(.L_x_14) ;  /* 0x0000000000147947 */ /* 0x000fec0003800000 */
.L_x_8:
[----:B------:R-:W-:Y:S01]  /*08d0*/  LOP3.LUT R0, R14, 0x80000000, R15, 0x48, !PT ;  /* 0x800000000e007812 */ /* 0x000fe200078e480f */
[----:B------:R-:W-:Y:S06]  /*08e0*/  BRA `(.L_x_14) ;  /* 0x00000000000c7947 */ /* 0x000fec0003800000 */
.L_x_7:
[----:B------:R-:W0:Y:S01]  /*08f0*/  MUFU.RSQ R0, -QNAN ;  /* 0xffc0000000007908 */ /* 0x000e220000001400 */
[----:B------:R-:W-:Y:S05]  /*0900*/  BRA `(.L_x_14) ;  /* 0x0000000000047947 */ /* 0x000fea0003800000 */
.L_x_6:
[----:B------:R-:W-:-:S07]  /*0910*/  FADD.FTZ R0, R0, 3 ;  /* 0x4040000000007421 */ /* 0x000fce0000010000 */
.L_x_14:
[----:B------:R-:W-:Y:S05]  /*0920*/  BSYNC.RECONVERGENT B0 ;  /* 0x0000000000007941 */ /* 0x000fea0003800200 */
.L_x_3:
[----:B------:R-:W-:Y:S02]  /*0930*/  HFMA2 R15, -RZ, RZ, 0, 0 ;  /* 0x00000000ff0f7431 */ /* 0x000fe400000001ff */
[----:B------:R-:W-:-:S04]  /*0940*/  IMAD.MOV.U32 R14, RZ, RZ, R12 ;  /* 0x000000ffff0e7224 */ /* 0x000fc800078e000c */
[----:B0-----:R-:W-:Y:S05]  /*0950*/  RET.REL.NODEC R14 `(_Z15addBiasResidualiPfS_S_S_i) ;  /* 0xfffffff40ea87950 */ /* 0x001fea0003c3ffff */
.L_x_15:
[----:B------:R-:W-:-:S00]  /*0960*/  BRA `(.L_x_15) ;  /* 0xfffffffc00fc7947 */ /* 0x000fc0000383ffff */
[----:B------:R-:W-:-:S00]  /*0970*/  NOP ;  /* 0x0000000000007918 */ /* 0x000fc00000000000 */
        /* <DEDUP_REMOVED lines=8> */
.L_x_33:


//--------------------- .text._Z16addBiasGatedReluiPfS_S_S_i --------------------------
	.section	.text._Z16addBiasGatedReluiPfS_S_S_i,"ax",@progbits
	.align	128
        .global         _Z16addBiasGatedReluiPfS_S_S_i
        .type           _Z16addBiasGatedReluiPfS_S_S_i,@function
        .size           _Z16addBiasGatedReluiPfS_S_S_i,(.L_x_36 - _Z16addBiasGatedReluiPfS_S_S_i)
        .other          _Z16addBiasGatedReluiPfS_S_S_i,@"STO_CUDA_ENTRY STV_DEFAULT"
_Z16addBiasGatedReluiPfS_S_S_i:
.text._Z16addBiasGatedReluiPfS_S_S_i:
        /* <DEDUP_REMOVED lines=11> */
[----:B------:R-:W3:Y:S08]  /*00b0*/  LDC.64 R4, c[0x0][0x3a0] ;  /* 0x0000e800ff047b82 */ /* 0x000ef00000000a00 */
[----:B------:R-:W4:Y:S01]  /*00c0*/  LDC.64 R6, c[0x0][0x390] ;  /* 0x0000e400ff067b82 */ /* 0x000f220000000a00 */
[----:B-1----:R-:W-:-:S07]  /*00d0*/  IMAD R0, R0, UR4, RZ ;  /* 0x0000000400007c24 */ /* 0x002fce000f8e02ff */
[----:B--2---:R-:W1:Y:S02]  /*00e0*/  LDC.64 R8, c[0x0][0x398] ;  /* 0x0000e600ff087b82 */ /* 0x004e640000000a00 */
.L_x_16:
[----:B----4-:R-:W-:-:S04]  /*00f0*/  IMAD.WIDE R14, R13, 0x4, R6 ;  /* 0x000000040d0e7825 */ /* 0x010fc800078e0206 */
[C---:B---3--:R-:W-:Y:S02]  /*0100*/  IMAD.WIDE R18, R13.reuse, 0x4, R4 ;  /* 0x000000040d127825 */ /* 0x048fe400078e0204 */
[----:B------:R-:W2:Y:S02]  /*0110*/  LDG.E R14, desc[UR6][R14.64] ;  /* 0x000000060e0e7981 */ /* 0x000ea4000c1e1900 */
[C---:B-1----:R-:W-:Y:S02]  /*0120*/  IMAD.WIDE R16, R13.reuse, 0x4, R8 ;  /* 0x000000040d107825 */ /* 0x042fe400078e0208 */
[----:B------:R-:W2:Y:S02]  /*0130*/  LDG.E.CONSTANT R19, desc[UR6][R18.64] ;  /* 0x0000000612137981 */ /* 0x000ea4000c1e9900 */
[----:B0-----:R-:W-:Y:S02]  /*0140*/  IMAD.WIDE R10, R13, 0x4, R2 ;  /* 0x000000040d0a7825 */ /* 0x001fe400078e0202 */
[----:B------:R-:W3:Y:S04]  /*0150*/  LDG.E.CONSTANT R17, desc[UR6][R16.64] ;  /* 0x0000000610117981 */ /* 0x000ee8000c1e9900 */
[----:B------:R-:W3:Y:S01]  /*0160*/  LDG.E R12, desc[UR6][R10.64] ;  /* 0x000000060a0c7981 */ /* 0x000ee2000c1e1900 */
[----:B------:R-:W-:Y:S01]  /*0170*/  IADD3 R13, PT, PT, R0, R13, RZ ;  /* 0x0000000d000d7210 */ /* 0x000fe20007ffe0ff */
[----:B--2---:R-:W-:Y:S01]  /*0180*/  FADD R21, R14, R19 ;  /* 0x000000130e157221 */ /* 0x004fe20000000000 */
[C---:B---3--:R-:W-:Y:S01]  /*0190*/  FADD R20, R12.reuse, R17 ;  /* 0x000000110c147221 */ /* 0x048fe20000000000 */
[----:B------:R-:W-:-:S03]  /*01a0*/  FSETP.GT.AND P0, PT, R12, -R17, PT ;  /* 0x800000110c00720b */ /* 0x000fc60003f04000 */
[----:B------:R-:W-:-:S05]  /*01b0*/  FMUL R20, R20, R21 ;  /* 0x0000001514147220 */ /* 0x000fca0000400000 */
[----:B------:R-:W-:-:S05]  /*01c0*/  FSEL R20, R20, RZ, P0 ;  /* 0x000000ff14147208 */ /* 0x000fca0000000000 */
[----:B------:R-:W-:-:S04]  /*01d0*/  FMUL R21, R20, 0.044714998453855514526 ;  /* 0x3d37271314157820 */ /* 0x000fc80000400000 */
[----:B------:R-:W-:-:S04]  /*01e0*/  FMUL R21, R20, R21 ;  /* 0x0000001514157220 */ /* 0x000fc80000400000 */
[----:B------:R-:W-:-:S04]  /*01f0*/  FFMA R21, R20, R21, R20 ;  /* 0x0000001514157223 */ /* 0x000fc80000000014 */
[----:B------:R-:W-:-:S06]  /*0200*/  FMUL R21, R21, 0.79788458347320556641 ;  /* 0x3f4c422a15157820 */ /* 0x000fcc0000400000 */
[----:B------:R-:W0:Y:S02]  /*0210*/  MUFU.TANH R21, R21 ;  /* 0x0000001500157308 */ /* 0x000e240000002400 */
[----:B0-----:R-:W-:-:S04]  /*0220*/  FADD R12, R21, 1 ;  /* 0x3f800000150c7421 */ /* 0x001fc80000000000 */
[----:B------:R-:W-:-:S04]  /*0230*/  FMUL R15, R12, 0.5 ;  /* 0x3f0000000c0f7820 */ /* 0x000fc80000400000 */
[----:B------:R-:W-:-:S05]  /*0240*/  FMUL R15, R20, R15 ;  /* 0x0000000f140f7220 */ /* 0x000fca0000400000 */
[----:B------:R2:W-:Y:S01]  /*0250*/  STG.E desc[UR6][R10.64], R15 ;  /* 0x0000000f0a007986 */ /* 0x0005e2000c101906 */
[----:B------:R-:W-:-:S13]  /*0260*/  ISETP.GE.AND P0, PT, R13, UR5, PT ;  /* 0x000000050d007c0c */ /* 0x000fda000bf06270 */
[----:B--2---:R-:W-:Y:S05]  /*0270*/  @!P0 BRA `(.L_x_16) ;  /* 0xfffffffc009c8947 */ /* 0x004fea000383ffff */
[----:B------:R-:W-:Y:S05]  /*0280*/  EXIT ;  /* 0x000000000000794d */ /* 0x000fea0003800000 */
.L_x_17:
        /* <DEDUP_REMOVED lines=15> */
.L_x_36:


//--------------------- .text._Z13add_bias_siluiPfS_i --------------------------
	.section	.text._Z13add_bias_siluiPfS_i,"ax",@progbits
	.align	128
        .global         _Z13add_bias_siluiPfS_i
        .type           _Z13add_bias_siluiPfS_i,@function
        .size           _Z13add_bias_siluiPfS_i,(.L_x_34 - _Z13add_bias_siluiPfS_i)
        .other          _Z13add_bias_siluiPfS_i,@"STO_CUDA_ENTRY STV_DEFAULT"
_Z13add_bias_siluiPfS_i:
.text._Z13add_bias_siluiPfS_i:
        /* <DEDUP_REMOVED lines=12> */
[----:B------:R-:W4:Y:S01]  /*00c0*/  LDCU UR5, c[0x0][0x398] ;  /* 0x00007300ff0577ac */ /* 0x000f220008000800 */
[----:B-1----:R-:W-:-:S07]  /*00d0*/  IMAD R2, R2, UR4, RZ ;  /* 0x0000000402027c24 */ /* 0x002fce000f8e02ff */
.L_x_20:
[----:B---3--:R-:W-:-:S04]  /*00e0*/  IMAD.WIDE R12, R11, 0x4, R6 ;  /* 0x000000040b0c7825 */ /* 0x008fc800078e0206 */
[----:B01----:R-:W-:Y:S02]  /*00f0*/  IMAD.WIDE R8, R11, 0x4, R4 ;  /* 0x000000040b087825 */ /* 0x003fe400078e0204 */
[----:B--2---:R-:W2:Y:S04]  /*0100*/  LDG.E.CONSTANT R13, desc[UR6][R12.64] ;  /* 0x000000060c0d7981 */ /* 0x004ea8000c1e9900 */
[----:B------:R-:W2:Y:S01]  /*0110*/  LDG.E R0, desc[UR6][R8.64] ;  /* 0x0000000608007981 */ /* 0x000ea2000c1e1900 */
[----:B------:R-:W-:Y:S01]  /*0120*/  IMAD.IADD R11, R2, 0x1, R11 ;  /* 0x00000001020b7824 */ /* 0x000fe200078e020b */
[----:B------:R-:W-:Y:S04]  /*0130*/  BSSY.RECONVERGENT B0, `(.L_x_18) ;  /* 0x0000014000007945 */ /* 0x000fe80003800200 */
[----:B----4-:R-:W-:Y:S01]  /*0140*/  ISETP.GE.AND P2, PT, R11, UR5, PT ;  /* 0x000000050b007c0c */ /* 0x010fe2000bf46270 */
[----:B--2---:R-:W-:-:S04]  /*0150*/  FADD R0, R0, R13 ;  /* 0x0000000d00007221 */ /* 0x004fc80000000000 */
[----:B------:R-:W-:-:S05]  /*0160*/  FMUL R3, R0, -1.4426950216293334961 ;  /* 0xbfb8aa3b00037820 */ /* 0x000fca0000400000 */
[----:B------:R-:W-:-:S13]  /*0170*/  FSETP.GEU.AND P0, PT, R3, -126, PT ;  /* 0xc2fc00000300780b */ /* 0x000fda0003f0e000 */
[----:B------:R-:W-:-:S04]  /*0180*/  @!P0 FMUL R3, R3, 0.5 ;  /* 0x3f00000003038820 */ /* 0x000fc80000400000 */
[----:B------:R-:W0:Y:S02]  /*0190*/  MUFU.EX2 R10, R3 ;  /* 0x00000003000a7308 */ /* 0x000e240000000800 */
[----:B0-----:R-:W-:-:S04]  /*01a0*/  @!P0 FMUL R10, R10, R10 ;  /* 0x0000000a0a0a8220 */ /* 0x001fc80000400000 */
[----:B------:R-:W-:-:S04]  /*01b0*/  FADD R17, R10, 1 ;  /* 0x3f8000000a117421 */ /* 0x000fc80000000000 */
[----:B------:R-:W0:Y:S08]  /*01c0*/  MUFU.RCP R10, R17 ;  /* 0x00000011000a7308 */ /* 0x000e300000001000 */
[----:B------:R-:W1:Y:S01]  /*01d0*/  FCHK P0, R0, R17 ;  /* 0x0000001100007302 */ /* 0x000e620000000000 */
[----:B0-----:R-:W-:-:S04]  /*01e0*/  FFMA R15, -R17, R10, 1 ;  /* 0x3f800000110f7423 */ /* 0x001fc8000000010a */
[----:B------:R-:W-:-:S04]  /*01f0*/  FFMA R15, R10, R15, R10 ;  /* 0x0000000f0a0f7223 */ /* 0x000fc8000000000a */
[----:B------:R-:W-:-:S04]  /*0200*/  FFMA R10, R0, R15, RZ ;  /* 0x0000000f000a7223 */ /* 0x000fc800000000ff */
[----:B------:R-:W-:-:S04]  /*0210*/  FFMA R12, -R17, R10, R0 ;  /* 0x0000000a110c7223 */ /* 0x000fc80000000100 */
[----:B------:R-:W-:Y:S01]  /*0220*/  FFMA R15, R15, R12, R10 ;  /* 0x0000000c0f0f7223 */ /* 0x000fe2000000000a */
[----:B-1----:R-:W-:Y:S06]  /*0230*/  @!P0 BRA `(.L_x_19) ;  /* 0x00000000000c8947 */ /* 0x002fec0003800000 */
[----:B------:R-:W-:-:S07]  /*0240*/  MOV R10, 0x260 ;  /* 0x00000260000a7802 */ /* 0x000fce0000000f00 */
[----:B------:R-:W-:Y:S05]  /*0250*/  CALL.REL.NOINC `($__internal_1_$__cuda_sm3x_div_rn_noftz_f32_slowpath) ;  /* 0x0000000000147944 */ /* 0x000fea0003c00000 */
[----:B------:R-:W-:-:S07]  /*0260*/  IMAD.MOV.U32 R15, RZ, RZ, R0 ;  /* 0x000000ffff0f7224 */ /* 0x000fce00078e0000 */
.L_x_19:
[----:B------:R-:W-:Y:S05]  /*0270*/  BSYNC.RECONVERGENT B0 ;  /* 0x0000000000007941 */ /* 0x000fea0003800200 */
.L_x_18:
[----:B------:R1:W-:Y:S01]  /*0280*/  STG.E desc[UR6][R8.64], R15 ;  /* 0x0000000f08007986 */ /* 0x0003e2000c101906 */
[----:B------:R-:W-:Y:S05]  /*0290*/  @!P2 BRA `(.L_x_20) ;  /* 0xfffffffc0090a947 */ /* 0x000fea000383ffff */
[----:B------:R-:W-:Y:S05]  /*02a0*/  EXIT ;  /* 0x000000000000794d */ /* 0x000fea0003800000 */
        .weak           $__internal_1_$__cuda_sm3x_div_rn_noftz_f32_slowpath
        .type           $__internal_1_$__cuda_sm3x_div_rn_noftz_f32_slowpath,@function
        .size           $__internal_1_$__cuda_sm3x_div_rn_noftz_f32_slowpath,(.L_x_34 - $__internal_1_$__cuda_sm3x_div_rn_noftz_f32_slowpath)
$__internal_1_$__cuda_sm3x_div_rn_noftz_f32_slowpath:
[--C-:B------:R-:W-:Y:S01]  /*02b0*/  SHF.R.U32.HI R13, RZ, 0x17, R17.reuse ;  /* 0x00000017ff0d7819 */ /* 0x100fe20000011611 */
[----:B------:R-:W-:Y:S01]  /*02c0*/  BSSY.RECONVERGENT B1, `(.L_x_21) ;  /* 0x0000065000017945 */ /* 0x000fe20003800200 */
[--C-:B------:R-:W-:Y:S01]  /*02d0*/  SHF.R.U32.HI R3, RZ, 0x17, R0.reuse ;  /* 0x00000017ff037819 */ /* 0x100fe20000011600 */
[----:B------:R-:W-:Y:S01]  /*02e0*/  IMAD.MOV.U32 R14, RZ, RZ, R0 ;  /* 0x000000ffff0e7224 */ /* 0x000fe200078e0000 */
[----:B------:R-:W-:Y:S01]  /*02f0*/  LOP3.LUT R13, R13, 0xff, RZ, 0xc0, !PT ;  /* 0x000000ff0d0d7812 */ /* 0x000fe200078ec0ff */
[----:B------:R-:W-:Y:S01]  /*0300*/  IMAD.MOV.U32 R15, RZ, RZ, R17 ;  /* 0x000000ffff0f7224 */ /* 0x000fe200078e0011 */
[----:B------:R-:W-:-:S03]  /*0310*/  LOP3.LUT R18, R3, 0xff, RZ, 0xc0, !PT ;  /* 0x000000ff03127812 */ /* 0x000fc600078ec0ff */
[----:B------:R-:W-:Y:S02]  /*0320*/  VIADD R19, R13, 0xffffffff ;  /* 0xffffffff0d137836 */ /* 0x000fe40000000000 */
[----:B------:R-:W-:-:S03]  /*0330*/  VIADD R16, R18, 0xffffffff ;  /* 0xffffffff12107836 */ /* 0x000fc60000000000 */
[----:B------:R-:W-:-:S04]  /*0340*/  ISETP.GT.U32.AND P0, PT, R19, 0xfd, PT ;  /* 0x000000fd1300780c */ /* 0x000fc80003f04070 */
[----:B------:R-:W-:-:S13]  /*0350*/  ISETP.GT.U32.OR P0, PT, R16, 0xfd, P0 ;  /* 0x000000fd1000780c */ /* 0x000fda0000704470 */
[----:B------:R-:W-:Y:S01]  /*0360*/  @!P0 IMAD.MOV.U32 R12, RZ, RZ, RZ ;  /* 0x000000ffff0c8224 */ /* 0x000fe200078e00ff */
[----:B------:R-:W-:Y:S06]  /*0370*/  @!P0 BRA `(.L_x_22) ;  /* 0x0000000000608947 */ /* 0x000fec0003800000 */
[----:B------:R-:W-:Y:S01]  /*0380*/  FSETP.GTU.FTZ.AND P0, PT, |R0|, +INF , PT ;  /* 0x7f8000000000780b */ /* 0x000fe20003f1c200 */
[----:B------:R-:W-:Y:S01]  /*0390*/  IMAD.MOV.U32 R3, RZ, RZ, R17 ;  /* 0x000000ffff037224 */ /* 0x000fe200078e0011 */
[----:B------:R-:W-:-:S04]  /*03a0*/  FSETP.GTU.FTZ.AND P1, PT, |R17|, +INF , PT ;  /* 0x7f8000001100780b */ /* 0x000fc80003f3c200 */
[----:B------:R-:W-:-:S13]  /*03b0*/  PLOP3.LUT P0, PT, P0, P1, PT, 0xf8, 0x8f ;  /* 0x00000000008f781c */ /* 0x000fda0000703f70 */
[----:B------:R-:W-:Y:S05]  /*03c0*/  @P0 BRA `(.L_x_23) ;  /* 0x00000004004c0947 */ /* 0x000fea0003800000 */
[----:B------:R-:W-:-:S13]  /*03d0*/  LOP3.LUT P0, RZ, R15, 0x7fffffff, R14, 0xc8, !PT ;  /* 0x7fffffff0fff7812 */ /* 0x000fda000780c80e */
[----:B------:R-:W-:Y:S05]  /*03e0*/  @!P0 BRA `(.L_x_24) ;  /* 0x00000004003c8947 */ /* 0x000fea0003800000 */
[C---:B------:R-:W-:Y:S02]  /*03f0*/  FSETP.NEU.FTZ.AND P3, PT, |R0|.reuse, +INF , PT ;  /* 0x7f8000000000780b */ /* 0x040fe40003f7d200 */
[----:B------:R-:W-:Y:S02]  /*0400*/  FSETP.NEU.FTZ.AND P1, PT, |R3|, +INF , PT ;  /* 0x7f8000000300780b */ /* 0x000fe40003f3d200 */
[----:B------:R-:W-:-:S11]  /*0410*/  FSETP.NEU.FTZ.AND P0, PT, |R0|, +INF , PT ;  /* 0x7f8000000000780b */ /* 0x000fd60003f1d200 */
[----:B------:R-:W-:Y:S05]  /*0420*/  @!P1 BRA !P3, `(.L_x_24) ;  /* 0x00000004002c9947 */ /* 0x000fea0005800000 */
[----:B------:R-:W-:-:S04]  /*0430*/  LOP3.LUT P3, RZ, R14, 0x7fffffff, RZ, 0xc0, !PT ;  /* 0x7fffffff0eff7812 */ /* 0x000fc8000786c0ff */
[----:B------:R-:W-:-:S13]  /*0440*/  PLOP3.LUT P1, PT, P1, P3, PT, 0x2f, 0xf2 ;  /* 0x0000000000f2781c */ /* 0x000fda0000f26577 */
[----:B------:R-:W-:Y:S05]  /*0450*/  @P1 BRA `(.L_x_25) ;  /* 0x0000000400181947 */ /* 0x000fea0003800000 */
[----:B------:R-:W-:-:S04]  /*0460*/  LOP3.LUT P1, RZ, R15, 0x7fffffff, RZ, 0xc0, !PT ;  /* 0x7fffffff0fff7812 */ /* 0x000fc8000782c0ff */
[----:B------:R-:W-:-:S13]  /*0470*/  PLOP3.LUT P0, PT, P0, P1, PT, 0x2f, 0xf2 ;  /* 0x0000000000f2781c */ /* 0x000fda0000702577 */
[----:B------:R-:W-:Y:S05]  /*0480*/  @P0 BRA `(.L_x_26) ;  /* 0x0000000400000947 */ /* 0x000fea0003800000 */
[----:B------:R-:W-:Y:S02]  /*0490*/  ISETP.GE.AND P0, PT, R16, RZ, PT ;  /* 0x000000ff1000720c */ /* 0x000fe40003f06270 */
[----:B------:R-:W-:-:S11]  /*04a0*/  ISETP.GE.AND P1, PT, R19, RZ, PT ;  /* 0x000000ff1300720c */ /* 0x000fd60003f26270 */
[----:B------:R-:W-:Y:S02]  /*04b0*/  @P0 IMAD.MOV.U32 R12, RZ, RZ, RZ ;  /* 0x000000ffff0c0224 */ /* 0x000fe400078e00ff */
[----:B------:R-:W-:Y:S01]  /*04c0*/  @!P0 FFMA R14, R0, 1.84467440737095516160e+19, RZ ;  /* 0x5f800000000e8823 */ /* 0x000fe200000000ff */
[----:B------:R-:W-:Y:S02]  /*04d0*/  @!P0 IMAD.MOV.U32 R12, RZ, RZ, -0x40 ;  /* 0xffffffc0ff0c8424 */ /* 0x000fe400078e00ff */
[----:B------:R-:W-:Y:S02]  /*04e0*/  @!P1 FFMA R15, R3, 1.84467440737095516160e+19, RZ ;  /* 0x5f800000030f9823 */ /* 0x000fe400000000ff */
[----:B------:R-:W-:-:S07]  /*04f0*/  @!P1 VIADD R12, R12, 0x40 ;  /* 0x000000400c0c9836 */ /* 0x000fce0000000000 */
.L_x_22:
[----:B------:R-:W-:Y:S01]  /*0500*/  LEA R0, R13, 0xc0800000, 0x17 ;  /* 0xc08000000d007811 */ /* 0x000fe200078eb8ff */
[----:B------:R-:W-:Y:S01]  /*0510*/  VIADD R3, R18, 0xffffff81 ;  /* 0xffffff8112037836 */ /* 0x000fe20000000000 */
[----:B------:R-:W-:Y:S03]  /*0520*/  BSSY.RECONVERGENT B2, `(.L_x_27) ;  /* 0x0000035000027945 */ /* 0x000fe60003800200 */
[----:B------:R-:W-:Y:S01]  /*0530*/  IMAD.IADD R15, R15, 0x1, -R0 ;  /* 0x000000010f0f7824 */ /* 0x000fe200078e0a00 */
[C---:B------:R-:W-:Y:S01]  /*0540*/  IADD3 R13, PT, PT, R3.reuse, 0x7f, -R13 ;  /* 0x0000007f030d7810 */ /* 0x040fe20007ffe80d */
[----:B------:R-:W-:Y:S02]  /*0550*/  IMAD R0, R3, -0x800000, R14 ;  /* 0xff80000003007824 */ /* 0x000fe400078e020e */
[----:B------:R-:W0:Y:S01]  /*0560*/  MUFU.RCP R16, R15 ;  /* 0x0000000f00107308 */ /* 0x000e220000001000 */
[----:B------:R-:W-:Y:S01]  /*0570*/  FADD.FTZ R17, -R15, -RZ ;  /* 0x800000ff0f117221 */ /* 0x000fe20000010100 */
[----:B------:R-:W-:-:S03]  /*0580*/  IMAD.IADD R13, R13, 0x1, R12 ;  /* 0x000000010d0d7824 */ /* 0x000fc600078e020c */
        /* <DEDUP_REMOVED lines=9> */
[----:B------:R-:W-:-:S04]  /*0620*/  IMAD.IADD R15, R3, 0x1, R13 ;  /* 0x00000001030f7824 */ /* 0x000fc800078e020d */
[----:B------:R-:W-:-:S05]  /*0630*/  VIADD R3, R15, 0xffffffff ;  /* 0xffffffff0f037836 */ /* 0x000fca0000000000 */
        /* <DEDUP_REMOVED lines=10> */
[-CC-:B------:R-:W-:Y:S01]  /*06e0*/  FFMA.RM R12, R21, R17.reuse, R14.reuse ;  /* 0x00000011150c7223 */ /* 0x180fe2000000400e */
[C---:B------:R-:W-:Y:S02]  /*06f0*/  ISETP.NE.AND P3, PT, R15.reuse, RZ, PT ;  /* 0x000000ff0f00720c */ /* 0x040fe40003f65270 */
[----:B------:R-:W-:Y:S02]  /*0700*/  ISETP.NE.AND P1, PT, R15, RZ, PT ;  /* 0x000000ff0f00720c */ /* 0x000fe40003f25270 */
[----:B------:R-:W-:Y:S01]  /*0710*/  LOP3.LUT R13, R3, 0x7fffff, RZ, 0xc0, !PT ;  /* 0x007fffff030d7812 */ /* 0x000fe200078ec0ff */
[----:B------:R-:W-:Y:S01]  /*0720*/  FFMA.RP R3, R21, R17, R14 ;  /* 0x0000001115037223 */ /* 0x000fe2000000800e */
[----:B------:R-:W-:Y:S02]  /*0730*/  VIADD R14, R15, 0x20 ;  /* 0x000000200f0e7836 */ /* 0x000fe40000000000 */
[----:B------:R-:W-:Y:S01]  /*0740*/  LOP3.LUT R13, R13, 0x800000, RZ, 0xfc, !PT ;  /* 0x008000000d0d7812 */ /* 0x000fe200078efcff */
[----:B------:R-:W-:Y:S01]  /*0750*/  IMAD.MOV R15, RZ, RZ, -R15 ;  /* 0x000000ffff0f7224 */ /* 0x000fe200078e0a0f */
[----:B------:R-:W-:-:S02]  /*0760*/  FSETP.NEU.FTZ.AND P0, PT, R3, R12, PT ;  /* 0x0000000c0300720b */ /* 0x000fc40003f1d000 */
[----:B------:R-:W-:Y:S02]  /*0770*/  SHF.L.U32 R14, R13, R14, RZ ;  /* 0x0000000e0d0e7219 */ /* 0x000fe400000006ff */
[----:B------:R-:W-:Y:S02]  /*0780*/  SEL R12, R15, RZ, P3 ;  /* 0x000000ff0f0c7207 */ /* 0x000fe40001800000 */
[----:B------:R-:W-:Y:S02]  /*0790*/  ISETP.NE.AND P1, PT, R14, RZ, P1 ;  /* 0x000000ff0e00720c */ /* 0x000fe40000f25270 */
[----:B------:R-:W-:Y:S02]  /*07a0*/  SHF.R.U32.HI R12, RZ, R12, R13 ;  /* 0x0000000cff0c7219 */ /* 0x000fe4000001160d */
[----:B------:R-:W-:Y:S02]  /*07b0*/  PLOP3.LUT P0, PT, P0, P1, PT, 0xf8, 0x8f ;  /* 0x00000000008f781c */ /* 0x000fe40000703f70 */
[----:B------:R-:W-:-:S02]  /*07c0*/  SHF.R.U32.HI R14, RZ, 0x1, R12 ;  /* 0x00000001ff0e7819 */ /* 0x000fc4000001160c */
[----:B------:R-:W-:-:S04]  /*07d0*/  SEL R3, RZ, 0x1, !P0 ;  /* 0x00000001ff037807 */ /* 0x000fc80004000000 */
[----:B------:R-:W-:-:S04]  /*07e0*/  LOP3.LUT R3, R3, 0x1, R14, 0xf8, !PT ;  /* 0x0000000103037812 */ /* 0x000fc800078ef80e */
[----:B------:R-:W-:-:S05]  /*07f0*/  LOP3.LUT R3, R3, R12, RZ, 0xc0, !PT ;  /* 0x0000000c03037212 */ /* 0x000fca00078ec0ff */
[----:B------:R-:W-:-:S05]  /*0800*/  IMAD.IADD R3, R14, 0x1, R3 ;  /* 0x000000010e037824 */ /* 0x000fca00078e0203 */
[----:B------:R-:W-:Y:S01]  /*0810*/  LOP3.LUT R0, R3, R0, RZ, 0xfc, !PT ;  /* 0x0000000003007212 */ /* 0x000fe200078efcff */
[----:B------:R-:W-:Y:S06]  /*0820*/  BRA `(.L_x_30) ;  /* 0x0000000000107947 */ /* 0x000fec0003800000 */
.L_x_29:
[----:B------:R-:W-:-:S04]  /*0830*/  LOP3.LUT R0, R0, 0x80000000, RZ, 0xc0, !PT ;  /* 0x8000000000007812 */ /* 0x000fc800078ec0ff */
[----:B------:R-:W-:Y:S01]  /*0840*/  LOP3.LUT R0, R0, 0x7f800000, RZ, 0xfc, !PT ;  /* 0x7f80000000007812 */ /* 0x000fe200078efcff */
[----:B------:R-:W-:Y:S06]  /*0850*/  BRA `(.L_x_30) ;  /* 0x0000000000047947 */ /* 0x000fec0003800000 */
.L_x_28:
[----:B------:R-:W-:-:S07]  /*0860*/  IMAD R0, R13, 0x800000, R0 ;  /* 0x008000000d007824 */ /* 0x000fce00078e0200 */
.L_x_30:
[----:B------:R-:W-:Y:S05]  /*0870*/  BSYNC.RECONVERGENT B2 ;  /* 0x0000000000027941 */ /* 0x000fea0003800200 */
.L_x_27:
[----:B------:R-:W-:Y:S05]  /*0880*/  BRA `(.L_x_31) ;  /* 0x0000000000207947 */ /* 0x000fea0003800000 */
.L_x_26:
[----:B------:R-:W-:-:S04]  /*0890*/  LOP3.LUT R0, R15, 0x80000000, R14, 0x48, !PT ;  /* 0x800000000f007812 */ /* 0x000fc800078e480e */
[----:B------:R-:W-:Y:S01]  /*08a0*/  LOP3.LUT R0, R0, 0x7f800000, RZ, 0xfc, !PT ;  /* 0x7f80000000007812 */ /* 0x000fe200078efcff */
[----:B------:R-:W-:Y:S06]  /*08b0*/  BRA `(.L_x_31) ;  /* 0x0000000000147947 */ /* 0x000fec0003800000 */
.L_x_25:
[----:B------:R-:W-:Y:S01]  /*08c0*/  LOP3.LUT R0, R15, 0x80000000, R14, 0x48, !PT ;  /* 0x800000000f007812 */ /* 0x000fe200078e480e */
[----:B------:R-:W-:Y:S06]  /*08d0*/  BRA `(.L_x_31) ;  /* 0x00000000000c7947 */ /* 0x000fec0003800000 */
.L_x_24:
[----:B------:R-:W0:Y:S01]  /*08e0*/  MUFU.RSQ R0, -QNAN ;  /* 0xffc0000000007908 */ /* 0x000e220000001400 */
[----:B------:R-:W-:Y:S05]  /*08f0*/  BRA `(.L_x_31) ;  /* 0x0000000000047947 */ /* 0x000fea0003800000 */
.L_x_23:
[----:B------:R-:W-:-:S07]  /*0900*/  FADD.FTZ R0, R0, R3 ;  /* 0x0000000300007221 */ /* 0x000fce0000010000 */
.L_x_31:
[----:B------:R-:W-:Y:S05]  /*0910*/  BSYNC.RECONVERGENT B1 ;  /* 0x0000000000017941 */ /* 0x000fea0003800200 */
.L_x_21:
[----:B------:R-:W-:Y:S02]  /*0920*/  IMAD.MOV.U32 R12, RZ, RZ, R10 ;  /* 0x000000ffff0c7224 */ /* 0x000fe400078e000a */
[----:B------:R-:W-:-:S04]  /*0930*/  IMAD.MOV.U32 R13, RZ, RZ, 0x0 ;  /* 0x00000000ff0d7424 */ /* 0x000fc800078e00ff */
[----:B0-----:R-:W-:Y:S05]  /*0940*/  RET.REL.NODEC R12 `(_Z13add_bias_siluiPfS_i) ;  /* 0xfffffff40cac7950 */ /* 0x001fea0003c3ffff */
.L_x_32:
        /* <DEDUP_REMOVED lines=11> */
.L_x_34:


//--------------------- .nv.shared.reserved.0     --------------------------
	.section	.nv.shared.reserved.0,"aw",@nobits
	.weak		__nv_reservedSMEM_offset_0_alias
	.size		__nv_reservedSMEM_offset_0_alias, 0, 64
	.other		__nv_reservedSMEM_offset_0_alias,@"STO_CUDA_RESERVED_SHARED STV_DEFAULT"
__nv_reservedSMEM_offset_0_alias:
	.zero		0
	.zero		64


//--------------------- .nv.constant0._Z15addBiasResidualiPfS_S_S_i --------------------------
	.section	.nv.constant0._Z15addBiasResidualiPfS_S_S_i,"a",@progbits
	.sectionflags	@""
	.align	4
.nv.constant0._Z15addBiasResidualiPfS_S_S_i:
	.zero		940


//--------------------- .nv.constant0._Z16addBiasGatedReluiPfS_S_S_i --------------------------
	.section	.nv.constant0._Z16addBiasGatedReluiPfS_S_S_i,"a",@progbits
	.sectionflags	@""
	.align	4
.nv.constant0._Z16addBiasGatedReluiPfS_S_S_i:
	.zero		940


//--------------------- .nv.constant0._Z13add_bias_siluiPfS_i --------------------------
	.section	.nv.constant0._Z13add_bias_siluiPfS_i,"a",@progbits
	.sectionflags	@""
	.align	4
.nv.constant0._Z13add_bias_siluiPfS_i:
	.zero		924


//--------------------- SYMBOLS --------------------------

	.type		.nv.reservedSmem.offset0,@object
	.size		.nv.reservedSmem.offset0,0x4
